.version 5.0
.target sm_60
.entry bench(.param .u64 I){
    .reg .b64   ptr;
    .reg .b32   r32i<1>;
    .reg .b8   r8o<1>;
    ld.param.u64 ptr, [I];
    cvta.to.global.u64  ptr, ptr;
    ldu.global.b32 r32i0, [ptr+0];
    cvt.s8.u32 r8o0, r32i0;
    st.global.b8 [ptr+0], r8o0;
}


// ===== COMPILED SASS (sm_100) =====

	.target	sm_100

	.elftype	@"ET_EXEC"


//--------------------- .note.nv.tkinfo           --------------------------
	.section	.note.nv.tkinfo,"",@"SHT_NOTE"
	.sectionflags	@"SHF_NOTE_NV_TKINFO"
	.tkinfo
        /*0018*/ 	.word	0x00000002
        /*0030*/ 	.string	""
        /*0030*/ 	.string	"ptxas"
        /*0030*/ 	.string	"Cuda compilation tools, release 13.0, V13.0.88"
        /*0030*/ 	.string	"Build cuda_13.0.r13.0/compiler.36424714_0"
        /*0030*/ 	.string	"-arch sm_100 "



//--------------------- .note.nv.cuinfo           --------------------------
	.section	.note.nv.cuinfo,"",@"SHT_NOTE"
	.sectionflags	@"SHF_NOTE_NV_CUINFO"
        /*0018*/ 	.short	0x0002
        /*001a*/ 	.short	0x003c
        /*001c*/ 	.short	0x0082
	.zero		2


//--------------------- .nv.info                  --------------------------
	.section	.nv.info,"",@"SHT_CUDA_INFO"
	.align	4


	//----- nvinfo : EIATTR_REGCOUNT
	.align		4
        /*0000*/ 	.byte	0x04, 0x2f
        /*0002*/ 	.short	(.L_1 - .L_0)
	.align		4
.L_0:
        /*0004*/ 	.word	index@(bench)
        /*0008*/ 	.word	0x00000008


	//----- nvinfo : EIATTR_FRAME_SIZE
	.align		4
.L_1:
        /*000c*/ 	.byte	0x04, 0x11
        /*000e*/ 	.short	(.L_3 - .L_2)
	.align		4
.L_2:
        /*0010*/ 	.word	index@(bench)
        /*0014*/ 	.word	0x00000000


	//----- nvinfo : EIATTR_MIN_STACK_SIZE
	.align		4
.L_3:
        /*0018*/ 	.byte	0x04, 0x12
        /*001a*/ 	.short	(.L_5 - .L_4)
	.align		4
.L_4:
        /*001c*/ 	.word	index@(bench)
        /*0020*/ 	.word	0x00000000
.L_5:


//--------------------- .nv.compat                --------------------------
	.section	.nv.compat,"",@"SHT_CUDA_COMPAT_INFO"
	.align	4
        /*0000*/ 	.byte	0x02, 0x09, 0x00, 0x00, 0x02, 0x02, 0x01, 0x00, 0x02, 0x05, 0x05, 0x00, 0x03, 0x07, 0x01, 0x01
        /*0010*/ 	.byte	0x02, 0x03, 0x00, 0x00, 0x02, 0x06, 0x01, 0x00, 0x04, 0x0b, 0x08, 0x00, 0x09, 0x00, 0x00, 0x00
        /*0020*/ 	.byte	0x00, 0x00, 0x00, 0x00


//--------------------- .nv.info.bench            --------------------------
	.section	.nv.info.bench,"",@"SHT_CUDA_INFO"
	.sectionflags	@""
	.align	4


	//----- nvinfo : EIATTR_CUDA_API_VERSION
	.align		4
        /*0000*/ 	.byte	0x04, 0x37
        /*0002*/ 	.short	(.L_7 - .L_6)
.L_6:
        /*0004*/ 	.word	0x00000082


	//----- nvinfo : EIATTR_KPARAM_INFO
	.align		4
.L_7:
        /*0008*/ 	.byte	0x04, 0x17
        /*000a*/ 	.short	(.L_9 - .L_8)
.L_8:
        /*000c*/ 	.word	0x00000000
        /*0010*/ 	.short	0x0000
        /*0012*/ 	.short	0x0000
        /*0014*/ 	.byte	0x00, 0xf0, 0x21, 0x00


	//----- nvinfo : EIATTR_SPARSE_MMA_MASK
	.align		4
.L_9:
        /*0018*/ 	.byte	0x03, 0x50
        /*001a*/ 	.short	0x0000


	//----- nvinfo : EIATTR_MAXREG_COUNT
	.align		4
        /*001c*/ 	.byte	0x03, 0x1b
        /*001e*/ 	.short	0x00ff


	//----- nvinfo : EIATTR_MERCURY_ISA_VERSION
	.align		4
        /*0020*/ 	.byte	0x03, 0x5f
        /*0022*/ 	.short	0x0101


	//----- nvinfo : EIATTR_VRC_CTA_INIT_COUNT
	.align		4
        /*0024*/ 	.byte	0x02, 0x4a
	.zero		1
	.zero		1


	//----- nvinfo : EIATTR_EXIT_INSTR_OFFSETS
	.align		4
        /*0028*/ 	.byte	0x04, 0x1c
        /*002a*/ 	.short	(.L_11 - .L_10)


	//   ....[0]....
.L_10:
        /*002c*/ 	.word	0x00000050


	//----- nvinfo : EIATTR_CBANK_PARAM_SIZE
	.align		4
.L_11:
        /*0030*/ 	.byte	0x03, 0x19
        /*0032*/ 	.short	0x0008


	//----- nvinfo : EIATTR_PARAM_CBANK
	.align		4
        /*0034*/ 	.byte	0x04, 0x0a
        /*0036*/ 	.short	(.L_13 - .L_12)
	.align		4
.L_12:
        /*0038*/ 	.word	index@(.nv.constant0.bench)
        /*003c*/ 	.short	0x0380
        /*003e*/ 	.short	0x0008


	//----- nvinfo : EIATTR_SW_WAR
	.align		4
.L_13:
        /*0040*/ 	.byte	0x04, 0x36
        /*0042*/ 	.short	(.L_15 - .L_14)
.L_14:
        /*0044*/ 	.word	0x00000008
.L_15:


//--------------------- .nv.callgraph             --------------------------
	.section	.nv.callgraph,"",@"SHT_CUDA_CALLGRAPH"
	.align	4
	.sectionentsize	8
	.align		4
        /*0000*/ 	.word	0x00000000
	.align		4
        /*0004*/ 	.word	0xffffffff
	.align		4
        /*0008*/ 	.word	0x00000000
	.align		4
        /*000c*/ 	.word	0xfffffffe
	.align		4
        /*0010*/ 	.word	0x00000000
	.align		4
        /*0014*/ 	.word	0xfffffffd
	.align		4
        /*0018*/ 	.word	0x00000000
	.align		4
        /*001c*/ 	.word	0xfffffffc


//--------------------- .text.bench               --------------------------
	.section	.text.bench,"ax",@progbits
	.align	128
.text.bench:
        .type           bench,@function
        .size           bench,(.L_x_1 - bench)
        .other          bench,@"STO_CUDA_ENTRY STV_DEFAULT"
bench:
[----:B------:R-:W-:Y:S08]  /*0000*/  LDC R1, c[0x0][0x37c] ;  /* 0x0000df00ff017b82 */ /* 0x000ff00000000800 */
[----:B------:R-:W0:Y:S01]  /*0010*/  LDC.64 R2, c[0x0][0x380] ;  /* 0x0000e000ff027b82 */ /* 0x000e220000000a00 */
[----:B------:R-:W0:Y:S02]  /*0020*/  LDCU.64 UR4, c[0x0][0x358] ;  /* 0x00006b00ff0477ac */ /* 0x000e240008000a00 */
[----:B0-----:R-:W2:Y:S04]  /*0030*/  LDG.E R5, desc[UR4][R2.64] ;  /* 0x0000000402057981 */ /* 0x001ea8000c1e1900 */
[----:B--2---:R-:W-:Y:S01]  /*0040*/  STG.E.U8 desc[UR4][R2.64], R5 ;  /* 0x0000000502007986 */ /* 0x004fe2000c101104 */
[----:B------:R-:W-:Y:S05]  /*0050*/  EXIT ;  /* 0x000000000000794d */ /* 0x000fea0003800000 */
.L_x_0:
[----:B------:R-:W-:-:S00]  /*0060*/  BRA `(.L_x_0) ;  /* 0xfffffffc00fc7947 */ /* 0x000fc0000383ffff */
[----:B------:R-:W-:-:S00]  /*0070*/  NOP ;  /* 0x0000000000007918 */ /* 0x000fc00000000000 */
        /* <DEDUP_REMOVED lines=8> */
.L_x_1:


//--------------------- .nv.shared.reserved.0     --------------------------
	.section	.nv.shared.reserved.0,"aw",@nobits
	.weak		__nv_reservedSMEM_offset_0_alias
	.size		__nv_reservedSMEM_offset_0_alias, 0, 64
	.other		__nv_reservedSMEM_offset_0_alias,@"STO_CUDA_RESERVED_SHARED STV_DEFAULT"
__nv_reservedSMEM_offset_0_alias:
	.zero		0
	.zero		64


//--------------------- .nv.constant0.bench       --------------------------
	.section	.nv.constant0.bench,"a",@progbits
	.sectionflags	@""
	.align	4
.nv.constant0.bench:
	.zero		904


//--------------------- SYMBOLS --------------------------

	.type		.nv.reservedSmem.offset0,@object
	.size		.nv.reservedSmem.offset0,0x4
